//
// Generated by NVIDIA NVVM Compiler
//
// Compiler Build ID: CL-36424714
// Cuda compilation tools, release 13.0, V13.0.88
// Based on NVVM 20.0.0
//

.version 9.0
.target sm_100
.address_size 64

	// .globl	_Z4ScanPiS_S_i
.extern .func  (.param .b32 func_retval0) vprintf
(
	.param .b64 vprintf_param_0,
	.param .b64 vprintf_param_1
)
;
// _ZZ4ScanPiS_S_iE4temp has been demoted
.global .align 1 .b8 $str[15] = {98, 108, 111, 99, 107, 32, 37, 100, 32, 58, 32, 37, 100, 10};

.visible .entry _Z4ScanPiS_S_i(
	.param .u64 .ptr .align 1 _Z4ScanPiS_S_i_param_0,
	.param .u64 .ptr .align 1 _Z4ScanPiS_S_i_param_1,
	.param .u64 .ptr .align 1 _Z4ScanPiS_S_i_param_2,
	.param .u32 _Z4ScanPiS_S_i_param_3
)
{
	.local .align 8 .b8 	__local_depot0[8];
	.reg .b64 	%SP;
	.reg .b64 	%SPL;
	.reg .pred 	%p<6>;
	.reg .b32 	%r<28>;
	.reg .b64 	%rd<17>;
	// demoted variable
	.shared .align 4 .b8 _ZZ4ScanPiS_S_iE4temp[16];
	mov.u64 	%SPL, __local_depot0;
	cvta.local.u64 	%SP, %SPL;
	ld.param.u64 	%rd1, [_Z4ScanPiS_S_i_param_0];
	ld.param.u64 	%rd2, [_Z4ScanPiS_S_i_param_1];
	ld.param.u64 	%rd3, [_Z4ScanPiS_S_i_param_2];
	ld.param.u32 	%r9, [_Z4ScanPiS_S_i_param_3];
	mov.u32 	%r1, %tid.x;
	mov.u32 	%r2, %ctaid.x;
	mov.u32 	%r11, %ntid.x;
	mad.lo.s32 	%r3, %r2, %r11, %r1;
	setp.ge.s32 	%p1, %r3, %r9;
	mov.b32 	%r26, 0;
	@%p1 bra 	$L__BB0_2;
	cvta.to.global.u64 	%rd4, %rd1;
	mul.wide.s32 	%rd5, %r3, 4;
	add.s64 	%rd6, %rd4, %rd5;
	ld.global.u32 	%r26, [%rd6];
$L__BB0_2:
	shl.b32 	%r12, %r1, 2;
	mov.u32 	%r13, _ZZ4ScanPiS_S_iE4temp;
	add.s32 	%r6, %r13, %r12;
	st.shared.u32 	[%r6], %r26;
	bar.sync 	0;
	setp.eq.s32 	%p2, %r1, 0;
	@%p2 bra 	$L__BB0_7;
	mov.b32 	%r27, 1;
$L__BB0_4:
	sub.s32 	%r15, %r1, %r27;
	shl.b32 	%r16, %r15, 2;
	add.s32 	%r18, %r13, %r16;
	ld.shared.u32 	%r19, [%r18];
	bar.sync 	0;
	ld.shared.u32 	%r20, [%r6];
	add.s32 	%r21, %r20, %r19;
	st.shared.u32 	[%r6], %r21;
	bar.sync 	0;
	shl.b32 	%r27, %r27, 1;
	setp.le.u32 	%p3, %r27, %r1;
	@%p3 bra 	$L__BB0_4;
	setp.ne.s32 	%p4, %r1, 3;
	@%p4 bra 	$L__BB0_7;
	ld.shared.u32 	%r22, [_ZZ4ScanPiS_S_iE4temp+12];
	cvta.to.global.u64 	%rd7, %rd3;
	mul.wide.u32 	%rd8, %r2, 4;
	add.s64 	%rd9, %rd7, %rd8;
	st.global.u32 	[%rd9], %r22;
	add.u64 	%rd10, %SP, 0;
	add.u64 	%rd11, %SPL, 0;
	st.local.v2.u32 	[%rd11], {%r2, %r22};
	mov.u64 	%rd12, $str;
	cvta.global.u64 	%rd13, %rd12;
	{ // callseq 0, 0
	.param .b64 param0;
	st.param.b64 	[param0], %rd13;
	.param .b64 param1;
	st.param.b64 	[param1], %rd10;
	.param .b32 retval0;
	call.uni (retval0), 
	vprintf, 
	(
	param0, 
	param1
	);
	ld.param.b32 	%r23, [retval0];
	} // callseq 0
$L__BB0_7:
	setp.ge.s32 	%p5, %r3, %r9;
	@%p5 bra 	$L__BB0_9;
	ld.shared.u32 	%r25, [%r6];
	cvta.to.global.u64 	%rd14, %rd2;
	mul.wide.s32 	%rd15, %r3, 4;
	add.s64 	%rd16, %rd14, %rd15;
	st.global.u32 	[%rd16], %r25;
$L__BB0_9:
	ret;

}
	// .globl	_Z15addBlockOffsetsPiS_i
.visible .entry _Z15addBlockOffsetsPiS_i(
	.param .u64 .ptr .align 1 _Z15addBlockOffsetsPiS_i_param_0,
	.param .u64 .ptr .align 1 _Z15addBlockOffsetsPiS_i_param_1,
	.param .u32 _Z15addBlockOffsetsPiS_i_param_2
)
{
	.reg .pred 	%p<8>;
	.reg .b32 	%r<36>;
	.reg .b64 	%rd<16>;

	ld.param.u64 	%rd9, [_Z15addBlockOffsetsPiS_i_param_0];
	ld.param.u64 	%rd10, [_Z15addBlockOffsetsPiS_i_param_1];
	ld.param.u32 	%r18, [_Z15addBlockOffsetsPiS_i_param_2];
	cvta.to.global.u64 	%rd1, %rd10;
	mov.u32 	%r1, %ctaid.x;
	mov.u32 	%r19, %ntid.x;
	mov.u32 	%r20, %tid.x;
	mad.lo.s32 	%r2, %r1, %r19, %r20;
	setp.eq.s32 	%p1, %r1, 0;
	setp.ge.s32 	%p2, %r2, %r18;
	or.pred  	%p3, %p1, %p2;
	@%p3 bra 	$L__BB1_7;
	cvta.to.global.u64 	%rd11, %rd9;
	mul.wide.s32 	%rd12, %r2, 4;
	add.s64 	%rd2, %rd11, %rd12;
	ld.global.u32 	%r32, [%rd2];
	and.b32  	%r4, %r1, 3;
	setp.lt.u32 	%p4, %r1, 4;
	mov.b32 	%r33, 0;
	@%p4 bra 	$L__BB1_4;
	and.b32  	%r33, %r1, 2147483644;
	neg.s32 	%r30, %r33;
	add.s64 	%rd14, %rd1, 8;
$L__BB1_3:
	ld.global.u32 	%r22, [%rd14+-8];
	add.s32 	%r23, %r32, %r22;
	st.global.u32 	[%rd2], %r23;
	ld.global.u32 	%r24, [%rd14+-4];
	add.s32 	%r25, %r23, %r24;
	st.global.u32 	[%rd2], %r25;
	ld.global.u32 	%r26, [%rd14];
	add.s32 	%r27, %r25, %r26;
	st.global.u32 	[%rd2], %r27;
	ld.global.u32 	%r28, [%rd14+4];
	add.s32 	%r32, %r27, %r28;
	st.global.u32 	[%rd2], %r32;
	add.s32 	%r30, %r30, 4;
	add.s64 	%rd14, %rd14, 16;
	setp.ne.s32 	%p5, %r30, 0;
	@%p5 bra 	$L__BB1_3;
$L__BB1_4:
	setp.eq.s32 	%p6, %r4, 0;
	@%p6 bra 	$L__BB1_7;
	mul.wide.u32 	%rd13, %r33, 4;
	add.s64 	%rd15, %rd1, %rd13;
	neg.s32 	%r34, %r4;
$L__BB1_6:
	.pragma "nounroll";
	ld.global.u32 	%r29, [%rd15];
	add.s32 	%r32, %r32, %r29;
	st.global.u32 	[%rd2], %r32;
	add.s64 	%rd15, %rd15, 4;
	add.s32 	%r34, %r34, 1;
	setp.ne.s32 	%p7, %r34, 0;
	@%p7 bra 	$L__BB1_6;
$L__BB1_7:
	ret;

}


// ===== COMPILED SASS (sm_100) =====

	.target	sm_100

	.elftype	@"ET_EXEC"


//--------------------- .note.nv.tkinfo           --------------------------
	.section	.note.nv.tkinfo,"",@"SHT_NOTE"
	.sectionflags	@"SHF_NOTE_NV_TKINFO"
	.tkinfo
        /*0018*/ 	.word	0x00000002
        /*0030*/ 	.string	""
        /*0030*/ 	.string	"ptxas"
        /*0030*/ 	.string	"Cuda compilation tools, release 13.0, V13.0.88"
        /*0030*/ 	.string	"Build cuda_13.0.r13.0/compiler.36424714_0"
        /*0030*/ 	.string	"-arch sm_100 -m 64 "



//--------------------- .note.nv.cuinfo           --------------------------
	.section	.note.nv.cuinfo,"",@"SHT_NOTE"
	.sectionflags	@"SHF_NOTE_NV_CUINFO"
        /*0018*/ 	.short	0x0002
        /*001a*/ 	.short	0x0064
        /*001c*/ 	.short	0x0082
	.zero		2


//--------------------- .nv.info                  --------------------------
	.section	.nv.info,"",@"SHT_CUDA_INFO"
	.align	4


	//----- nvinfo : EIATTR_REGCOUNT
	.align		4
        /*0000*/ 	.byte	0x04, 0x2f
        /*0002*/ 	.short	(.L_2 - .L_1)
	.align		4
.L_1:
        /*0004*/ 	.word	index@(_Z4ScanPiS_S_i)
        /*0008*/ 	.word	0x00000018


	//----- nvinfo : EIATTR_FRAME_SIZE
	.align		4
.L_2:
        /*000c*/ 	.byte	0x04, 0x11
        /*000e*/ 	.short	(.L_4 - .L_3)
	.align		4
.L_3:
        /*0010*/ 	.word	index@(_Z4ScanPiS_S_i)
        /*0014*/ 	.word	0x00000008


	//----- nvinfo : EIATTR_REGCOUNT
	.align		4
.L_4:
        /*0018*/ 	.byte	0x04, 0x2f
        /*001a*/ 	.short	(.L_6 - .L_5)
	.align		4
.L_5:
        /*001c*/ 	.word	index@(_Z15addBlockOffsetsPiS_i)
        /*0020*/ 	.word	0x00000012


	//----- nvinfo : EIATTR_FRAME_SIZE
	.align		4
.L_6:
        /*0024*/ 	.byte	0x04, 0x11
        /*0026*/ 	.short	(.L_8 - .L_7)
	.align		4
.L_7:
        /*0028*/ 	.word	index@(_Z15addBlockOffsetsPiS_i)
        /*002c*/ 	.word	0x00000000


	//----- nvinfo : EIATTR_MIN_STACK_SIZE
	.align		4
.L_8:
        /*0030*/ 	.byte	0x04, 0x12
        /*0032*/ 	.short	(.L_10 - .L_9)
	.align		4
.L_9:
        /*0034*/ 	.word	index@(_Z15addBlockOffsetsPiS_i)
        /*0038*/ 	.word	0x00000000


	//----- nvinfo : EIATTR_MIN_STACK_SIZE
	.align		4
.L_10:
        /*003c*/ 	.byte	0x04, 0x12
        /*003e*/ 	.short	(.L_12 - .L_11)
	.align		4
.L_11:
        /*0040*/ 	.word	index@(_Z4ScanPiS_S_i)
        /*0044*/ 	.word	0x00000008
.L_12:


//--------------------- .nv.compat                --------------------------
	.section	.nv.compat,"",@"SHT_CUDA_COMPAT_INFO"
	.align	4
        /*0000*/ 	.byte	0x02, 0x09, 0x00, 0x00, 0x02, 0x02, 0x01, 0x00, 0x02, 0x05, 0x05, 0x00, 0x03, 0x07, 0x01, 0x01
        /*0010*/ 	.byte	0x02, 0x03, 0x00, 0x00, 0x02, 0x06, 0x01, 0x00, 0x04, 0x0b, 0x08, 0x00, 0x09, 0x00, 0x00, 0x00
        /*0020*/ 	.byte	0x00, 0x00, 0x00, 0x00


//--------------------- .nv.info._Z15addBlockOffsetsPiS_i --------------------------
	.section	.nv.info._Z15addBlockOffsetsPiS_i,"",@"SHT_CUDA_INFO"
	.sectionflags	@""
	.align	4


	//----- nvinfo : EIATTR_CUDA_API_VERSION
	.align		4
        /*0000*/ 	.byte	0x04, 0x37
        /*0002*/ 	.short	(.L_14 - .L_13)
.L_13:
        /*0004*/ 	.word	0x00000082


	//----- nvinfo : EIATTR_KPARAM_INFO
	.align		4
.L_14:
        /*0008*/ 	.byte	0x04, 0x17
        /*000a*/ 	.short	(.L_16 - .L_15)
.L_15:
        /*000c*/ 	.word	0x00000000
        /*0010*/ 	.short	0x0002
        /*0012*/ 	.short	0x0010
        /*0014*/ 	.byte	0x00, 0xf0, 0x11, 0x00


	//----- nvinfo : EIATTR_KPARAM_INFO
	.align		4
.L_16:
        /*0018*/ 	.byte	0x04, 0x17
        /*001a*/ 	.short	(.L_18 - .L_17)
.L_17:
        /*001c*/ 	.word	0x00000000
        /*0020*/ 	.short	0x0001
        /*0022*/ 	.short	0x0008
        /*0024*/ 	.byte	0x00, 0xf5, 0x21, 0x00


	//----- nvinfo : EIATTR_KPARAM_INFO
	.align		4
.L_18:
        /*0028*/ 	.byte	0x04, 0x17
        /*002a*/ 	.short	(.L_20 - .L_19)
.L_19:
        /*002c*/ 	.word	0x00000000
        /*0030*/ 	.short	0x0000
        /*0032*/ 	.short	0x0000
        /*0034*/ 	.byte	0x00, 0xf5, 0x21, 0x00


	//----- nvinfo : EIATTR_SPARSE_MMA_MASK
	.align		4
.L_20:
        /*0038*/ 	.byte	0x03, 0x50
        /*003a*/ 	.short	0x0000


	//----- nvinfo : EIATTR_MAXREG_COUNT
	.align		4
        /*003c*/ 	.byte	0x03, 0x1b
        /*003e*/ 	.short	0x00ff


	//----- nvinfo : EIATTR_MERCURY_ISA_VERSION
	.align		4
        /*0040*/ 	.byte	0x03, 0x5f
        /*0042*/ 	.short	0x0101


	//----- nvinfo : EIATTR_VRC_CTA_INIT_COUNT
	.align		4
        /*0044*/ 	.byte	0x02, 0x4a
	.zero		1
	.zero		1


	//----- nvinfo : EIATTR_EXIT_INSTR_OFFSETS
	.align		4
        /*0048*/ 	.byte	0x04, 0x1c
        /*004a*/ 	.short	(.L_22 - .L_21)


	//   ....[0]....
.L_21:
        /*004c*/ 	.word	0x00000080


	//   ....[1]....
        /*0050*/ 	.word	0x000008d0


	//   ....[2]....
        /*0054*/ 	.word	0x000009b0


	//----- nvinfo : EIATTR_CBANK_PARAM_SIZE
	.align		4
.L_22:
        /*0058*/ 	.byte	0x03, 0x19
        /*005a*/ 	.short	0x0014


	//----- nvinfo : EIATTR_PARAM_CBANK
	.align		4
        /*005c*/ 	.byte	0x04, 0x0a
        /*005e*/ 	.short	(.L_24 - .L_23)
	.align		4
.L_23:
        /*0060*/ 	.word	index@(.nv.constant0._Z15addBlockOffsetsPiS_i)
        /*0064*/ 	.short	0x0380
        /*0066*/ 	.short	0x0014


	//----- nvinfo : EIATTR_SW_WAR
	.align		4
.L_24:
        /*0068*/ 	.byte	0x04, 0x36
        /*006a*/ 	.short	(.L_26 - .L_25)
.L_25:
        /*006c*/ 	.word	0x00000008
.L_26:


//--------------------- .nv.info._Z4ScanPiS_S_i   --------------------------
	.section	.nv.info._Z4ScanPiS_S_i,"",@"SHT_CUDA_INFO"
	.sectionflags	@""
	.align	4


	//----- nvinfo : EIATTR_CUDA_API_VERSION
	.align		4
        /*0000*/ 	.byte	0x04, 0x37
        /*0002*/ 	.short	(.L_28 - .L_27)
.L_27:
        /*0004*/ 	.word	0x00000082


	//----- nvinfo : EIATTR_KPARAM_INFO
	.align		4
.L_28:
        /*0008*/ 	.byte	0x04, 0x17
        /*000a*/ 	.short	(.L_30 - .L_29)
.L_29:
        /*000c*/ 	.word	0x00000000
        /*0010*/ 	.short	0x0003
        /*0012*/ 	.short	0x0018
        /*0014*/ 	.byte	0x00, 0xf0, 0x11, 0x00


	//----- nvinfo : EIATTR_KPARAM_INFO
	.align		4
.L_30:
        /*0018*/ 	.byte	0x04, 0x17
        /*001a*/ 	.short	(.L_32 - .L_31)
.L_31:
        /*001c*/ 	.word	0x00000000
        /*0020*/ 	.short	0x0002
        /*0022*/ 	.short	0x0010
        /*0024*/ 	.byte	0x00, 0xf5, 0x21, 0x00


	//----- nvinfo : EIATTR_KPARAM_INFO
	.align		4
.L_32:
        /*0028*/ 	.byte	0x04, 0x17
        /*002a*/ 	.short	(.L_34 - .L_33)
.L_33:
        /*002c*/ 	.word	0x00000000
        /*0030*/ 	.short	0x0001
        /*0032*/ 	.short	0x0008
        /*0034*/ 	.byte	0x00, 0xf5, 0x21, 0x00


	//----- nvinfo : EIATTR_KPARAM_INFO
	.align		4
.L_34:
        /*0038*/ 	.byte	0x04, 0x17
        /*003a*/ 	.short	(.L_36 - .L_35)
.L_35:
        /*003c*/ 	.word	0x00000000
        /*0040*/ 	.short	0x0000
        /*0042*/ 	.short	0x0000
        /*0044*/ 	.byte	0x00, 0xf5, 0x21, 0x00


	//----- nvinfo : EIATTR_SPARSE_MMA_MASK
	.align		4
.L_36:
        /*0048*/ 	.byte	0x03, 0x50
        /*004a*/ 	.short	0x0000


	//----- nvinfo : EIATTR_MAXREG_COUNT
	.align		4
        /*004c*/ 	.byte	0x03, 0x1b
        /*004e*/ 	.short	0x00ff


	//----- nvinfo : EIATTR_NUM_BARRIERS
	.align		4
        /*0050*/ 	.byte	0x02, 0x4c
        /*0052*/ 	.byte	0x01
	.zero		1


	//----- nvinfo : EIATTR_EXTERNS
	.align		4
        /*0054*/ 	.byte	0x04, 0x0f
        /*0056*/ 	.short	(.L_38 - .L_37)


	//   ....[0]....
	.align		4
.L_37:
        /*0058*/ 	.word	index@(vprintf)


	//----- nvinfo : EIATTR_MERCURY_ISA_VERSION
	.align		4
.L_38:
        /*005c*/ 	.byte	0x03, 0x5f
        /*005e*/ 	.short	0x0101


	//----- nvinfo : EIATTR_VRC_CTA_INIT_COUNT
	.align		4
        /*0060*/ 	.byte	0x02, 0x4a
	.zero		1
	.zero		1


	//----- nvinfo : EIATTR_SYSCALL_OFFSETS
	.align		4
        /*0064*/ 	.byte	0x04, 0x46
        /*0066*/ 	.short	(.L_40 - .L_39)


	//   ....[0]....
.L_39:
        /*0068*/ 	.word	0x00000340


	//----- nvinfo : EIATTR_EXIT_INSTR_OFFSETS
	.align		4
.L_40:
        /*006c*/ 	.byte	0x04, 0x1c
        /*006e*/ 	.short	(.L_42 - .L_41)


	//   ....[0]....
.L_41:
        /*0070*/ 	.word	0x00000380


	//   ....[1]....
        /*0074*/ 	.word	0x000003d0


	//----- nvinfo : EIATTR_CRS_STACK_SIZE
	.align		4
.L_42:
        /*0078*/ 	.byte	0x04, 0x1e
        /*007a*/ 	.short	(.L_44 - .L_43)
.L_43:
        /*007c*/ 	.word	0x00000000


	//----- nvinfo : EIATTR_CBANK_PARAM_SIZE
	.align		4
.L_44:
        /*0080*/ 	.byte	0x03, 0x19
        /*0082*/ 	.short	0x001c


	//----- nvinfo : EIATTR_PARAM_CBANK
	.align		4
        /*0084*/ 	.byte	0x04, 0x0a
        /*0086*/ 	.short	(.L_46 - .L_45)
	.align		4
.L_45:
        /*0088*/ 	.word	index@(.nv.constant0._Z4ScanPiS_S_i)
        /*008c*/ 	.short	0x0380
        /*008e*/ 	.short	0x001c


	//----- nvinfo : EIATTR_SW_WAR
	.align		4
.L_46:
        /*0090*/ 	.byte	0x04, 0x36
        /*0092*/ 	.short	(.L_48 - .L_47)
.L_47:
        /*0094*/ 	.word	0x00000008
.L_48:


//--------------------- .nv.callgraph             --------------------------
	.section	.nv.callgraph,"",@"SHT_CUDA_CALLGRAPH"
	.align	4
	.sectionentsize	8
	.align		4
        /*0000*/ 	.word	0x00000000
	.align		4
        /*0004*/ 	.word	0xffffffff
	.align		4
        /*0008*/ 	.word	index@(_Z4ScanPiS_S_i)
	.align		4
        /*000c*/ 	.word	index@(vprintf)
	.align		4
        /*0010*/ 	.word	0x00000000
	.align		4
        /*0014*/ 	.word	0xfffffffe
	.align		4
        /*0018*/ 	.word	0x00000000
	.align		4
        /*001c*/ 	.word	0xfffffffd
	.align		4
        /*0020*/ 	.word	0x00000000
	.align		4
        /*0024*/ 	.word	0xfffffffc


//--------------------- .nv.constant4             --------------------------
	.section	.nv.constant4,"a",@progbits
	.align	8
	.align		8
.nv.constant4:
        /*0000*/ 	.dword	$str
	.align		8
        /*0008*/ 	.dword	vprintf


//--------------------- .text._Z15addBlockOffsetsPiS_i --------------------------
	.section	.text._Z15addBlockOffsetsPiS_i,"ax",@progbits
	.align	128
        .global         _Z15addBlockOffsetsPiS_i
        .type           _Z15addBlockOffsetsPiS_i,@function
        .size           _Z15addBlockOffsetsPiS_i,(.L_x_11 - _Z15addBlockOffsetsPiS_i)
        .other          _Z15addBlockOffsetsPiS_i,@"STO_CUDA_ENTRY STV_DEFAULT"
_Z15addBlockOffsetsPiS_i:
.text._Z15addBlockOffsetsPiS_i:
[----:B------:R-:W-:Y:S01]  /*0000*/  LDC R1, c[0x0][0x37c] ;  /* 0x0000df00ff017b82 */ /* 0x000fe20000000800 */
[----:B------:R-:W0:Y:S07]  /*0010*/  S2R R0, SR_TID.X ;  /* 0x0000000000007919 */ /* 0x000e2e0000002100 */
[----:B------:R-:W0:Y:S01]  /*0020*/  S2UR UR9, SR_CTAID.X ;  /* 0x00000000000979c3 */ /* 0x000e220000002500 */
[----:B------:R-:W1:Y:S07]  /*0030*/  LDCU UR4, c[0x0][0x390] ;  /* 0x00007200ff0477ac */ /* 0x000e6e0008000800 */
[----:B------:R-:W0:Y:S02]  /*0040*/  LDC R5, c[0x0][0x360] ;  /* 0x0000d800ff057b82 */ /* 0x000e240000000800 */
[----:B0-----:R-:W-:-:S05]  /*0050*/  IMAD R5, R5, UR9, R0 ;  /* 0x0000000905057c24 */ /* 0x001fca000f8e0200 */
[----:B-1----:R-:W-:-:S04]  /*0060*/  ISETP.GE.AND P0, PT, R5, UR4, PT ;  /* 0x0000000405007c0c */ /* 0x002fc8000bf06270 */
[----:B------:R-:W-:-:S13]  /*0070*/  ISETP.EQ.OR P0, PT, RZ, UR9, P0 ;  /* 0x00000009ff007c0c */ /* 0x000fda0008702670 */
[----:B------:R-:W-:Y:S05]  /*0080*/  @P0 EXIT ;  /* 0x000000000000094d */ /* 0x000fea0003800000 */
[----:B------:R-:W0:Y:S01]  /*0090*/  LDC.64 R2, c[0x0][0x380] ;  /* 0x0000e000ff027b82 */ /* 0x000e220000000a00 */
[----:B------:R-:W1:Y:S01]  /*00a0*/  LDCU.64 UR10, c[0x0][0x358] ;  /* 0x00006b00ff0a77ac */ /* 0x000e620008000a00 */
[----:B0-----:R-:W-:-:S05]  /*00b0*/  IMAD.WIDE R2, R5, 0x4, R2 ;  /* 0x0000000405027825 */ /* 0x001fca00078e0202 */
[----:B-1----:R0:W5:Y:S01]  /*00c0*/  LDG.E R7, desc[UR10][R2.64] ;  /* 0x0000000a02077981 */ /* 0x002162000c1e1900 */
[----:B------:R-:W-:Y:S02]  /*00d0*/  UISETP.GE.U32.AND UP0, UPT, UR9, 0x4, UPT ;  /* 0x000000040900788c */ /* 0x000fe4000bf06070 */
[----:B------:R-:W-:Y:S01]  /*00e0*/  ULOP3.LUT UR8, UR9, 0x3, URZ, 0xc0, !UPT ;  /* 0x0000000309087892 */ /* 0x000fe2000f8ec0ff */
[----:B------:R-:W-:-:S06]  /*00f0*/  UMOV UR4, URZ ;  /* 0x000000ff00047c82 */ /* 0x000fcc0008000000 */
[----:B0-----:R-:W-:Y:S05]  /*0100*/  BRA.U !UP0, `(.L_x_0) ;  /* 0x0000000508ec7547 */ /* 0x001fea000b800000 */
[----:B------:R-:W0:Y:S01]  /*0110*/  LDCU.64 UR6, c[0x0][0x388] ;  /* 0x00007100ff0677ac */ /* 0x000e220008000a00 */
[----:B------:R-:W-:-:S04]  /*0120*/  ULOP3.LUT UR4, UR9, 0x7ffffffc, URZ, 0xc0, !UPT ;  /* 0x7ffffffc09047892 */ /* 0x000fc8000f8ec0ff */
[----:B------:R-:W-:Y:S02]  /*0130*/  UIADD3 UR5, UPT, UPT, -UR4, URZ, URZ ;  /* 0x000000ff04057290 */ /* 0x000fe4000fffe1ff */
[----:B0-----:R-:W-:-:S04]  /*0140*/  UIADD3 UR6, UP0, UPT, UR6, 0x8, URZ ;  /* 0x0000000806067890 */ /* 0x001fc8000ff1e0ff */
[----:B------:R-:W-:Y:S02]  /*0150*/  UIADD3.X UR7, UPT, UPT, URZ, UR7, URZ, UP0, !UPT ;  /* 0x00000007ff077290 */ /* 0x000fe400087fe4ff */
[----:B------:R-:W-:Y:S01]  /*0160*/  UISETP.GE.AND UP0, UPT, UR5, URZ, UPT ;  /* 0x000000ff0500728c */ /* 0x000fe2000bf06270 */
[----:B------:R-:W-:-:S03]  /*0170*/  IMAD.U32 R4, RZ, RZ, UR6 ;  /* 0x00000006ff047e24 */ /* 0x000fc6000f8e00ff */
[----:B------:R-:W-:-:S05]  /*0180*/  IMAD.U32 R5, RZ, RZ, UR7 ;  /* 0x00000007ff057e24 */ /* 0x000fca000f8e00ff */
[----:B------:R-:W-:Y:S05]  /*0190*/  BRA.U UP0, `(.L_x_1) ;  /* 0x00000005007c7547 */ /* 0x000fea000b800000 */
[----:B------:R-:W-:Y:S02]  /*01a0*/  UIADD3 UR6, UPT, UPT, -UR5, URZ, URZ ;  /* 0x000000ff05067290 */ /* 0x000fe4000fffe1ff */
[----:B------:R-:W-:Y:S02]  /*01b0*/  UPLOP3.LUT UP0, UPT, UPT, UPT, UPT, 0x80, 0x8 ;  /* 0x000000000008789c */ /* 0x000fe40003f0f070 */
[----:B------:R-:W-:-:S09]  /*01c0*/  UISETP.GT.AND UP1, UPT, UR6, 0xc, UPT ;  /* 0x0000000c0600788c */ /* 0x000fd2000bf24270 */
[----:B------:R-:W-:Y:S05]  /*01d0*/  BRA.U !UP1, `(.L_x_2) ;  /* 0x0000000109e07547 */ /* 0x000fea000b800000 */
[----:B------:R-:W-:-:S11]  /*01e0*/  UPLOP3.LUT UP0, UPT, UPT, UPT, UPT, 0x40, 0x4 ;  /* 0x000000000004789c */ /* 0x000fd60003f0e870 */
.L_x_3:
[----:B------:R-:W2:Y:S02]  /*01f0*/  LDG.E R0, desc[UR10][R4.64+-0x8] ;  /* 0xfffff80a04007981 */ /* 0x000ea4000c1e1900 */
[----:B--23-5:R-:W-:-:S05]  /*0200*/  IADD3 R7, PT, PT, R0, R7, RZ ;  /* 0x0000000700077210 */ /* 0x02cfca0007ffe0ff */
[----:B------:R0:W-:Y:S04]  /*0210*/  STG.E desc[UR10][R2.64], R7 ;  /* 0x0000000702007986 */ /* 0x0001e8000c10190a */
[----:B------:R-:W2:Y:S02]  /*0220*/  LDG.E R0, desc[UR10][R4.64+-0x4] ;  /* 0xfffffc0a04007981 */ /* 0x000ea4000c1e1900 */
[----:B--2---:R-:W-:-:S05]  /*0230*/  IMAD.IADD R9, R7, 0x1, R0 ;  /* 0x0000000107097824 */ /* 0x004fca00078e0200 */
[----:B------:R1:W-:Y:S04]  /*0240*/  STG.E desc[UR10][R2.64], R9 ;  /* 0x0000000902007986 */ /* 0x0003e8000c10190a */
[----:B------:R-:W2:Y:S02]  /*0250*/  LDG.E R0, desc[UR10][R4.64] ;  /* 0x0000000a04007981 */ /* 0x000ea4000c1e1900 */
[----:B--2---:R-:W-:-:S05]  /*0260*/  IMAD.IADD R11, R9, 0x1, R0 ;  /* 0x00000001090b7824 */ /* 0x004fca00078e0200 */
[----:B------:R2:W-:Y:S04]  /*0270*/  STG.E desc[UR10][R2.64], R11 ;  /* 0x0000000b02007986 */ /* 0x0005e8000c10190a */
[----:B------:R-:W3:Y:S02]  /*0280*/  LDG.E R0, desc[UR10][R4.64+0x4] ;  /* 0x0000040a04007981 */ /* 0x000ee4000c1e1900 */
[----:B---3--:R-:W-:-:S05]  /*0290*/  IADD3 R13, PT, PT, R11, R0, RZ ;  /* 0x000000000b0d7210 */ /* 0x008fca0007ffe0ff */
[----:B------:R3:W-:Y:S04]  /*02a0*/  STG.E desc[UR10][R2.64], R13 ;  /* 0x0000000d02007986 */ /* 0x0007e8000c10190a */
[----:B------:R-:W0:Y:S02]  /*02b0*/  LDG.E R0, desc[UR10][R4.64+0x8] ;  /* 0x0000080a04007981 */ /* 0x000e24000c1e1900 */
[----:B0-----:R-:W-:-:S05]  /*02c0*/  IMAD.IADD R7, R13, 0x1, R0 ;  /* 0x000000010d077824 */ /* 0x001fca00078e0200 */
[----:B------:R0:W-:Y:S04]  /*02d0*/  STG.E desc[UR10][R2.64], R7 ;  /* 0x0000000702007986 */ /* 0x0001e8000c10190a */
[----:B------:R-:W1:Y:S02]  /*02e0*/  LDG.E R0, desc[UR10][R4.64+0xc] ;  /* 0x00000c0a04007981 */ /* 0x000e64000c1e1900 */
[----:B-1----:R-:W-:-:S05]  /*02f0*/  IADD3 R9, PT, PT, R7, R0, RZ ;  /* 0x0000000007097210 */ /* 0x002fca0007ffe0ff */
        /* <DEDUP_REMOVED lines=9> */
[----:B------:R-:W-:Y:S04]  /*0390*/  STG.E desc[UR10][R2.64], R7 ;  /* 0x0000000702007986 */ /* 0x000fe8000c10190a */
        /* <DEDUP_REMOVED lines=9> */
[----:B------:R-:W3:Y:S02]  /*0430*/  LDG.E R0, desc[UR10][R4.64+0x28] ;  /* 0x0000280a04007981 */ /* 0x000ee4000c1e1900 */
[----:B---3--:R-:W-:-:S05]  /*0440*/  IMAD.IADD R15, R13, 0x1, R0 ;  /* 0x000000010d0f7824 */ /* 0x008fca00078e0200 */
[----:B------:R3:W-:Y:S04]  /*0450*/  STG.E desc[UR10][R2.64], R15 ;  /* 0x0000000f02007986 */ /* 0x0007e8000c10190a */
[----:B------:R-:W0:Y:S02]  /*0460*/  LDG.E R0, desc[UR10][R4.64+0x2c] ;  /* 0x00002c0a04007981 */ /* 0x000e24000c1e1900 */
[----:B0-----:R-:W-:-:S05]  /*0470*/  IADD3 R9, PT, PT, R15, R0, RZ ;  /* 0x000000000f097210 */ /* 0x001fca0007ffe0ff */
[----:B------:R3:W-:Y:S04]  /*0480*/  STG.E desc[UR10][R2.64], R9 ;  /* 0x0000000902007986 */ /* 0x0007e8000c10190a */
[----:B------:R-:W1:Y:S02]  /*0490*/  LDG.E R0, desc[UR10][R4.64+0x30] ;  /* 0x0000300a04007981 */ /* 0x000e64000c1e1900 */
[----:B-1----:R-:W-:-:S05]  /*04a0*/  IMAD.IADD R11, R9, 0x1, R0 ;  /* 0x00000001090b7824 */ /* 0x002fca00078e0200 */
[----:B------:R3:W-:Y:S04]  /*04b0*/  STG.E desc[UR10][R2.64], R11 ;  /* 0x0000000b02007986 */ /* 0x0007e8000c10190a */
[----:B------:R-:W4:Y:S01]  /*04c0*/  LDG.E R0, desc[UR10][R4.64+0x34] ;  /* 0x0000340a04007981 */ /* 0x000f22000c1e1900 */
[----:B------:R-:W-:-:S04]  /*04d0*/  UIADD3 UR5, UPT, UPT, UR5, 0x10, URZ ;  /* 0x0000001005057890 */ /* 0x000fc8000fffe0ff */
[----:B------:R-:W-:Y:S01]  /*04e0*/  UISETP.GE.AND UP1, UPT, UR5, -0xc, UPT ;  /* 0xfffffff40500788c */ /* 0x000fe2000bf26270 */
[----:B----4-:R-:W-:Y:S02]  /*04f0*/  IADD3 R7, PT, PT, R11, R0, RZ ;  /* 0x000000000b077210 */ /* 0x010fe40007ffe0ff */
[----:B------:R-:W-:-:S03]  /*0500*/  IADD3 R0, P0, PT, R4, 0x40, RZ ;  /* 0x0000004004007810 */ /* 0x000fc60007f1e0ff */
[----:B------:R3:W-:Y:S01]  /*0510*/  STG.E desc[UR10][R2.64], R7 ;  /* 0x0000000702007986 */ /* 0x0007e2000c10190a */
[----:B------:R-:W-:Y:S01]  /*0520*/  MOV R4, R0 ;  /* 0x0000000000047202 */ /* 0x000fe20000000f00 */
[----:B--2---:R-:W-:-:S04]  /*0530*/  IMAD.X R13, RZ, RZ, R5, P0 ;  /* 0x000000ffff0d7224 */ /* 0x004fc800000e0605 */
[----:B------:R-:W-:Y:S01]  /*0540*/  IMAD.MOV.U32 R5, RZ, RZ, R13 ;  /* 0x000000ffff057224 */ /* 0x000fe200078e000d */
[----:B------:R-:W-:Y:S06]  /*0550*/  BRA.U !UP1, `(.L_x_3) ;  /* 0xfffffffd09247547 */ /* 0x000fec000b83ffff */
.L_x_2:
[----:B------:R-:W-:-:S04]  /*0560*/  UIADD3 UR6, UPT, UPT, -UR5, URZ, URZ ;  /* 0x000000ff05067290 */ /* 0x000fc8000fffe1ff */
[----:B------:R-:W-:-:S09]  /*0570*/  UISETP.GT.AND UP1, UPT, UR6, 0x4, UPT ;  /* 0x000000040600788c */ /* 0x000fd2000bf24270 */
[----:B------:R-:W-:Y:S05]  /*0580*/  BRA.U !UP1, `(.L_x_4) ;  /* 0x0000000109787547 */ /* 0x000fea000b800000 */
[----:B------:R-:W3:Y:S02]  /*0590*/  LDG.E R0, desc[UR10][R4.64+-0x8] ;  /* 0xfffff80a04007981 */ /* 0x000ee4000c1e1900 */
[----:B---3-5:R-:W-:-:S05]  /*05a0*/  IADD3 R7, PT, PT, R7, R0, RZ ;  /* 0x0000000007077210 */ /* 0x028fca0007ffe0ff */
[----:B------:R-:W-:Y:S04]  /*05b0*/  STG.E desc[UR10][R2.64], R7 ;  /* 0x0000000702007986 */ /* 0x000fe8000c10190a */
[----:B------:R-:W2:Y:S02]  /*05c0*/  LDG.E R0, desc[UR10][R4.64+-0x4] ;  /* 0xfffffc0a04007981 */ /* 0x000ea4000c1e1900 */
[----:B--2---:R-:W-:-:S05]  /*05d0*/  IMAD.IADD R9, R7, 0x1, R0 ;  /* 0x0000000107097824 */ /* 0x004fca00078e0200 */
[----:B------:R0:W-:Y:S04]  /*05e0*/  STG.E desc[UR10][R2.64], R9 ;  /* 0x0000000902007986 */ /* 0x0001e8000c10190a */
[----:B------:R-:W2:Y:S02]  /*05f0*/  LDG.E R0, desc[UR10][R4.64] ;  /* 0x0000000a04007981 */ /* 0x000ea4000c1e1900 */
[----:B--2---:R-:W-:-:S05]  /*0600*/  IADD3 R11, PT, PT, R9, R0, RZ ;  /* 0x00000000090b7210 */ /* 0x004fca0007ffe0ff */
        /* <DEDUP_REMOVED lines=13> */
[----:B------:R-:W3:Y:S01]  /*06e0*/  LDG.E R0, desc[UR10][R4.64+0x14] ;  /* 0x0000140a04007981 */ /* 0x000ee2000c1e1900 */
[----:B------:R-:W-:Y:S02]  /*06f0*/  UIADD3 UR5, UPT, UPT, UR5, 0x8, URZ ;  /* 0x0000000805057890 */ /* 0x000fe4000fffe0ff */
[----:B------:R-:W-:Y:S01]  /*0700*/  UPLOP3.LUT UP0, UPT, UPT, UPT, UPT, 0x40, 0x4 ;  /* 0x000000000004789c */ /* 0x000fe20003f0e870 */
[----:B---3--:R-:W-:Y:S01]  /*0710*/  IMAD.IADD R7, R11, 0x1, R0 ;  /* 0x000000010b077824 */ /* 0x008fe200078e0200 */
[----:B------:R-:W-:-:S04]  /*0720*/  IADD3 R0, P0, PT, R4, 0x20, RZ ;  /* 0x0000002004007810 */ /* 0x000fc80007f1e0ff */
[----:B------:R4:W-:Y:S01]  /*0730*/  STG.E desc[UR10][R2.64], R7 ;  /* 0x0000000702007986 */ /* 0x0009e2000c10190a */
[----:B--2---:R-:W-:Y:S01]  /*0740*/  IADD3.X R13, PT, PT, RZ, R5, RZ, P0, !PT ;  /* 0x00000005ff0d7210 */ /* 0x004fe200007fe4ff */
[----:B------:R-:W-:-:S03]  /*0750*/  IMAD.MOV.U32 R4, RZ, RZ, R0 ;  /* 0x000000ffff047224 */ /* 0x000fc600078e0000 */
[----:B------:R-:W-:-:S07]  /*0760*/  MOV R5, R13 ;  /* 0x0000000d00057202 */ /* 0x000fce0000000f00 */
.L_x_4:
[----:B------:R-:W-:-:S09]  /*0770*/  UISETP.NE.OR UP0, UPT, UR5, URZ, UP0 ;  /* 0x000000ff0500728c */ /* 0x000fd20008705670 */
[----:B------:R-:W-:Y:S05]  /*0780*/  BRA.U !UP0, `(.L_x_0) ;  /* 0x00000001084c7547 */ /* 0x000fea000b800000 */
.L_x_1:
[----:B------:R-:W3:Y:S02]  /*0790*/  LDG.E R0, desc[UR10][R4.64+-0x8] ;  /* 0xfffff80a04007981 */ /* 0x000ee4000c1e1900 */
[----:B---345:R-:W-:-:S05]  /*07a0*/  IMAD.IADD R9, R0, 0x1, R7 ;  /* 0x0000000100097824 */ /* 0x038fca00078e0207 */
[----:B------:R0:W-:Y:S04]  /*07b0*/  STG.E desc[UR10][R2.64], R9 ;  /* 0x0000000902007986 */ /* 0x0001e8000c10190a */
[----:B------:R-:W2:Y:S02]  /*07c0*/  LDG.E R0, desc[UR10][R4.64+-0x4] ;  /* 0xfffffc0a04007981 */ /* 0x000ea4000c1e1900 */
[----:B-12---:R-:W-:-:S05]  /*07d0*/  IADD3 R11, PT, PT, R9, R0, RZ ;  /* 0x00000000090b7210 */ /* 0x006fca0007ffe0ff */
[----:B------:R1:W-:Y:S04]  /*07e0*/  STG.E desc[UR10][R2.64], R11 ;  /* 0x0000000b02007986 */ /* 0x0003e8000c10190a */
[----:B------:R-:W2:Y:S02]  /*07f0*/  LDG.E R0, desc[UR10][R4.64] ;  /* 0x0000000a04007981 */ /* 0x000ea4000c1e1900 */
[----:B--2---:R-:W-:-:S05]  /*0800*/  IMAD.IADD R13, R11, 0x1, R0 ;  /* 0x000000010b0d7824 */ /* 0x004fca00078e0200 */
[----:B------:R1:W-:Y:S04]  /*0810*/  STG.E desc[UR10][R2.64], R13 ;  /* 0x0000000d02007986 */ /* 0x0003e8000c10190a */
[----:B------:R-:W2:Y:S01]  /*0820*/  LDG.E R0, desc[UR10][R4.64+0x4] ;  /* 0x0000040a04007981 */ /* 0x000ea2000c1e1900 */
[----:B------:R-:W-:-:S04]  /*0830*/  UIADD3 UR5, UPT, UPT, UR5, 0x4, URZ ;  /* 0x0000000405057890 */ /* 0x000fc8000fffe0ff */
[----:B------:R-:W-:Y:S01]  /*0840*/  UISETP.NE.AND UP0, UPT, UR5, URZ, UPT ;  /* 0x000000ff0500728c */ /* 0x000fe2000bf05270 */
[----:B--2---:R-:W-:Y:S02]  /*0850*/  IADD3 R7, PT, PT, R13, R0, RZ ;  /* 0x000000000d077210 */ /* 0x004fe40007ffe0ff */
[----:B------:R-:W-:-:S03]  /*0860*/  IADD3 R0, P0, PT, R4, 0x10, RZ ;  /* 0x0000001004007810 */ /* 0x000fc60007f1e0ff */
[----:B------:R1:W-:Y:S01]  /*0870*/  STG.E desc[UR10][R2.64], R7 ;  /* 0x0000000702007986 */ /* 0x0003e2000c10190a */
[----:B------:R-:W-:Y:S01]  /*0880*/  MOV R4, R0 ;  /* 0x0000000000047202 */ /* 0x000fe20000000f00 */
[----:B0-----:R-:W-:-:S04]  /*0890*/  IMAD.X R9, RZ, RZ, R5, P0 ;  /* 0x000000ffff097224 */ /* 0x001fc800000e0605 */
[----:B------:R-:W-:Y:S01]  /*08a0*/  IMAD.MOV.U32 R5, RZ, RZ, R9 ;  /* 0x000000ffff057224 */ /* 0x000fe200078e0009 */
[----:B------:R-:W-:Y:S06]  /*08b0*/  BRA.U UP0, `(.L_x_1) ;  /* 0xfffffffd00b47547 */ /* 0x000fec000b83ffff */
.L_x_0:
[----:B------:R-:W-:-:S13]  /*08c0*/  ISETP.NE.AND P0, PT, RZ, UR8, PT ;  /* 0x00000008ff007c0c */ /* 0x000fda000bf05270 */
[----:B------:R-:W-:Y:S05]  /*08d0*/  @!P0 EXIT ;  /* 0x000000000000894d */ /* 0x000fea0003800000 */
[----:B------:R-:W0:Y:S01]  /*08e0*/  LDCU.64 UR6, c[0x0][0x388] ;  /* 0x00007100ff0677ac */ /* 0x000e220008000a00 */
[----:B------:R-:W-:Y:S02]  /*08f0*/  UIADD3 UR8, UPT, UPT, -UR8, URZ, URZ ;  /* 0x000000ff08087290 */ /* 0x000fe4000fffe1ff */
[----:B0-----:R-:W-:-:S12]  /*0900*/  UIMAD.WIDE.U32 UR4, UR4, 0x4, UR6 ;  /* 0x00000004040478a5 */ /* 0x001fd8000f8e0006 */
.L_x_5:
[----:B------:R-:W-:Y:S01]  /*0910*/  MOV R4, UR4 ;  /* 0x0000000400047c02 */ /* 0x000fe20008000f00 */
[----:B------:R-:W-:-:S05]  /*0920*/  IMAD.U32 R5, RZ, RZ, UR5 ;  /* 0x00000005ff057e24 */ /* 0x000fca000f8e00ff */
[----:B------:R-:W1:Y:S01]  /*0930*/  LDG.E R4, desc[UR10][R4.64] ;  /* 0x0000000a04047981 */ /* 0x000e62000c1e1900 */
[----:B------:R-:W-:Y:S02]  /*0940*/  UIADD3 UR4, UP0, UPT, UR4, 0x4, URZ ;  /* 0x0000000404047890 */ /* 0x000fe4000ff1e0ff */
[----:B------:R-:W-:Y:S02]  /*0950*/  UIADD3 UR8, UPT, UPT, UR8, 0x1, URZ ;  /* 0x0000000108087890 */ /* 0x000fe4000fffe0ff */
[----:B------:R-:W-:Y:S02]  /*0960*/  UIADD3.X UR5, UPT, UPT, URZ, UR5, URZ, UP0, !UPT ;  /* 0x00000005ff057290 */ /* 0x000fe400087fe4ff */
[----:B------:R-:W-:Y:S01]  /*0970*/  UISETP.NE.AND UP0, UPT, UR8, URZ, UPT ;  /* 0x000000ff0800728c */ /* 0x000fe2000bf05270 */
[----:B01-345:R-:W-:-:S05]  /*0980*/  IADD3 R7, PT, PT, R4, R7, RZ ;  /* 0x0000000704077210 */ /* 0x03bfca0007ffe0ff */
[----:B------:R0:W-:Y:S03]  /*0990*/  STG.E desc[UR10][R2.64], R7 ;  /* 0x0000000702007986 */ /* 0x0001e6000c10190a */
[----:B------:R-:W-:Y:S05]  /*09a0*/  BRA.U UP0, `(.L_x_5) ;  /* 0xfffffffd00d87547 */ /* 0x000fea000b83ffff */
[----:B------:R-:W-:Y:S05]  /*09b0*/  EXIT ;  /* 0x000000000000794d */ /* 0x000fea0003800000 */
.L_x_6:
[----:B------:R-:W-:-:S00]  /*09c0*/  BRA `(.L_x_6) ;  /* 0xfffffffc00fc7947 */ /* 0x000fc0000383ffff */
[----:B------:R-:W-:-:S00]  /*09d0*/  NOP ;  /* 0x0000000000007918 */ /* 0x000fc00000000000 */
        /* <DEDUP_REMOVED lines=10> */
.L_x_11:


//--------------------- .text._Z4ScanPiS_S_i      --------------------------
	.section	.text._Z4ScanPiS_S_i,"ax",@progbits
	.align	128
        .global         _Z4ScanPiS_S_i
        .type           _Z4ScanPiS_S_i,@function
        .size           _Z4ScanPiS_S_i,(.L_x_12 - _Z4ScanPiS_S_i)
        .other          _Z4ScanPiS_S_i,@"STO_CUDA_ENTRY STV_DEFAULT"
_Z4ScanPiS_S_i:
.text._Z4ScanPiS_S_i:
[----:B------:R-:W0:Y:S01]  /*0000*/  LDC R1, c[0x0][0x37c] ;  /* 0x0000df00ff017b82 */ /* 0x000e220000000800 */
[----:B------:R-:W1:Y:S01]  /*0010*/  S2R R9, SR_TID.X ;  /* 0x0000000000097919 */ /* 0x000e620000002100 */
[----:B------:R-:W2:Y:S01]  /*0020*/  LDCU UR5, c[0x0][0x2fc] ;  /* 0x00005f80ff0577ac */ /* 0x000ea20008000800 */
[----:B------:R-:W-:Y:S01]  /*0030*/  IMAD.MOV.U32 R0, RZ, RZ, RZ ;  /* 0x000000ffff007224 */ /* 0x000fe200078e00ff */
[----:B------:R-:W1:Y:S01]  /*0040*/  S2R R2, SR_CTAID.X ;  /* 0x0000000000027919 */ /* 0x000e620000002500 */
[----:B------:R-:W1:Y:S01]  /*0050*/  LDCU UR4, c[0x0][0x360] ;  /* 0x00006c00ff0477ac */ /* 0x000e620008000800 */
[----:B0-----:R-:W-:Y:S01]  /*0060*/  VIADD R1, R1, 0xfffffff8 ;  /* 0xfffffff801017836 */ /* 0x001fe20000000000 */
[----:B------:R-:W0:Y:S01]  /*0070*/  LDCU UR6, c[0x0][0x398] ;  /* 0x00007300ff0677ac */ /* 0x000e220008000800 */
[----:B------:R-:W3:Y:S01]  /*0080*/  LDCU.64 UR36, c[0x0][0x358] ;  /* 0x00006b00ff2477ac */ /* 0x000ee20008000a00 */
[----:B-1----:R-:W-:-:S05]  /*0090*/  IMAD R16, R2, UR4, R9 ;  /* 0x0000000402107c24 */ /* 0x002fca000f8e0209 */
[----:B0-----:R-:W-:-:S13]  /*00a0*/  ISETP.GE.AND P0, PT, R16, UR6, PT ;  /* 0x0000000610007c0c */ /* 0x001fda000bf06270 */
[----:B------:R-:W0:Y:S02]  /*00b0*/  @!P0 LDC.64 R4, c[0x0][0x380] ;  /* 0x0000e000ff048b82 */ /* 0x000e240000000a00 */
[----:B0-----:R-:W-:-:S05]  /*00c0*/  @!P0 IMAD.WIDE R4, R16, 0x4, R4 ;  /* 0x0000000410048825 */ /* 0x001fca00078e0204 */
[----:B---3--:R-:W3:Y:S01]  /*00d0*/  @!P0 LDG.E R0, desc[UR36][R4.64] ;  /* 0x0000002404008981 */ /* 0x008ee2000c1e1900 */
[----:B------:R-:W0:Y:S01]  /*00e0*/  S2UR UR38, SR_CgaCtaId ;  /* 0x00000000002679c3 */ /* 0x000e220000008800 */
[----:B------:R-:W-:Y:S01]  /*00f0*/  UMOV UR4, 0x400 ;  /* 0x0000040000047882 */ /* 0x000fe20000000000 */
[C---:B------:R-:W-:Y:S01]  /*0100*/  ISETP.NE.AND P0, PT, R9.reuse, RZ, PT ;  /* 0x000000ff0900720c */ /* 0x040fe20003f05270 */
[----:B------:R-:W-:Y:S01]  /*0110*/  BSSY.RECONVERGENT B6, `(.L_x_7) ;  /* 0x0000024000067945 */ /* 0x000fe20003800200 */
[----:B0-----:R-:W-:Y:S01]  /*0120*/  ULEA UR38, UR38, UR4, 0x18 ;  /* 0x0000000426267291 */ /* 0x001fe2000f8ec0ff */
[----:B------:R-:W0:Y:S05]  /*0130*/  LDCU UR4, c[0x0][0x2f8] ;  /* 0x00005f00ff0477ac */ /* 0x000e2a0008000800 */
[----:B------:R-:W-:-:S02]  /*0140*/  LEA R17, R9, UR38, 0x2 ;  /* 0x0000002609117c11 */ /* 0x000fc4000f8e10ff */
[----:B0-----:R-:W-:-:S05]  /*0150*/  IADD3 R6, P1, PT, R1, UR4, RZ ;  /* 0x0000000401067c10 */ /* 0x001fca000ff3e0ff */
[----:B--2---:R-:W-:Y:S01]  /*0160*/  IMAD.X R7, RZ, RZ, UR5, P1 ;  /* 0x00000005ff077e24 */ /* 0x004fe200088e06ff */
[----:B---3--:R0:W-:Y:S01]  /*0170*/  STS [R17], R0 ;  /* 0x0000000011007388 */ /* 0x0081e20000000800 */
[----:B------:R-:W-:Y:S06]  /*0180*/  BAR.SYNC.DEFER_BLOCKING 0x0 ;  /* 0x0000000000007b1d */ /* 0x000fec0000010000 */
[----:B------:R-:W-:Y:S05]  /*0190*/  @!P0 BRA `(.L_x_8) ;  /* 0x00000000006c8947 */ /* 0x000fea0003800000 */
[----:B0-----:R-:W-:-:S07]  /*01a0*/  HFMA2 R0, -RZ, RZ, 0, 5.9604644775390625e-08 ;  /* 0x00000001ff007431 */ /* 0x001fce00000001ff */
.L_x_9:
[----:B------:R-:W-:Y:S01]  /*01b0*/  IMAD.IADD R3, R9, 0x1, -R0 ;  /* 0x0000000109037824 */ /* 0x000fe200078e0a00 */
[----:B------:R-:W-:Y:S05]  /*01c0*/  WARPSYNC.ALL ;  /* 0x0000000000007948 */ /* 0x000fea0003800000 */
[----:B------:R-:W-:Y:S02]  /*01d0*/  LEA R3, R3, UR38, 0x2 ;  /* 0x0000002603037c11 */ /* 0x000fe4000f8e10ff */
[----:B------:R-:W-:-:S04]  /*01e0*/  SHF.L.U32 R0, R0, 0x1, RZ ;  /* 0x0000000100007819 */ /* 0x000fc800000006ff */
[----:B------:R-:W-:Y:S01]  /*01f0*/  LDS R3, [R3] ;  /* 0x0000000003037984 */ /* 0x000fe20000000800 */
[----:B------:R-:W-:Y:S01]  /*0200*/  BAR.SYNC.DEFER_BLOCKING 0x0 ;  /* 0x0000000000007b1d */ /* 0x000fe20000010000 */
[----:B------:R-:W-:-:S05]  /*0210*/  ISETP.GT.U32.AND P0, PT, R0, R9, PT ;  /* 0x000000090000720c */ /* 0x000fca0003f04070 */
[----:B0-----:R-:W0:Y:S02]  /*0220*/  LDS R4, [R17] ;  /* 0x0000000011047984 */ /* 0x001e240000000800 */
[----:B0-----:R-:W-:-:S05]  /*0230*/  IMAD.IADD R4, R3, 0x1, R4 ;  /* 0x0000000103047824 */ /* 0x001fca00078e0204 */
[----:B------:R0:W-:Y:S01]  /*0240*/  STS [R17], R4 ;  /* 0x0000000411007388 */ /* 0x0001e20000000800 */
[----:B------:R-:W-:Y:S06]  /*0250*/  BAR.SYNC.DEFER_BLOCKING 0x0 ;  /* 0x0000000000007b1d */ /* 0x000fec0000010000 */
[----:B------:R-:W-:Y:S05]  /*0260*/  @!P0 BRA `(.L_x_9) ;  /* 0xfffffffc00d08947 */ /* 0x000fea000383ffff */
[----:B------:R-:W-:-:S13]  /*0270*/  ISETP.NE.AND P0, PT, R9, 0x3, PT ;  /* 0x000000030900780c */ /* 0x000fda0003f05270 */
[----:B------:R-:W-:Y:S05]  /*0280*/  @P0 BRA `(.L_x_8) ;  /* 0x0000000000300947 */ /* 0x000fea0003800000 */
[----:B------:R-:W1:Y:S01]  /*0290*/  LDS R3, [UR38+0xc] ;  /* 0x00000c26ff037984 */ /* 0x000e620008000800 */
[----:B------:R-:W2:Y:S01]  /*02a0*/  LDC.64 R8, c[0x0][0x390] ;  /* 0x0000e400ff087b82 */ /* 0x000ea20000000a00 */
[----:B------:R-:W-:Y:S01]  /*02b0*/  MOV R0, 0x8 ;  /* 0x0000000800007802 */ /* 0x000fe20000000f00 */
[----:B------:R-:W0:Y:S06]  /*02c0*/  LDCU.64 UR4, c[0x4][URZ] ;  /* 0x01000000ff0477ac */ /* 0x000e2c0008000a00 */
[----:B------:R3:W4:Y:S01]  /*02d0*/  LDC.64 R10, c[0x4][R0] ;  /* 0x01000000000a7b82 */ /* 0x0007220000000a00 */
[----:B0-----:R-:W-:Y:S01]  /*02e0*/  IMAD.U32 R4, RZ, RZ, UR4 ;  /* 0x00000004ff047e24 */ /* 0x001fe2000f8e00ff */
[----:B------:R-:W-:Y:S01]  /*02f0*/  MOV R5, UR5 ;  /* 0x0000000500057c02 */ /* 0x000fe20008000f00 */
[----:B--2---:R-:W-:Y:S01]  /*0300*/  IMAD.WIDE.U32 R8, R2, 0x4, R8 ;  /* 0x0000000402087825 */ /* 0x004fe200078e0008 */
[----:B-1----:R3:W-:Y:S04]  /*0310*/  STL.64 [R1], R2 ;  /* 0x0000000201007387 */ /* 0x0027e80000100a00 */
[----:B------:R3:W-:Y:S02]  /*0320*/  STG.E desc[UR36][R8.64], R3 ;  /* 0x0000000308007986 */ /* 0x0007e4000c101924 */
[----:B------:R-:W-:-:S07]  /*0330*/  LEPC R20, `(.L_x_8) ;  /* 0x000000001014794e */ /* 0x000fce0000000000 */
[----:B---34-:R-:W-:Y:S05]  /*0340*/  CALL.ABS.NOINC R10 ;  /* 0x000000000a007343 */ /* 0x018fea0003c00000 */
.L_x_8:
[----:B------:R-:W-:Y:S05]  /*0350*/  BSYNC.RECONVERGENT B6 ;  /* 0x0000000000067941 */ /* 0x000fea0003800200 */
.L_x_7:
[----:B------:R-:W1:Y:S02]  /*0360*/  LDCU UR4, c[0x0][0x398] ;  /* 0x00007300ff0477ac */ /* 0x000e640008000800 */
[----:B-1----:R-:W-:-:S13]  /*0370*/  ISETP.GE.AND P0, PT, R16, UR4, PT ;  /* 0x0000000410007c0c */ /* 0x002fda000bf06270 */
[----:B------:R-:W-:Y:S05]  /*0380*/  @P0 EXIT ;  /* 0x000000000000094d */ /* 0x000fea0003800000 */
[----:B0-----:R-:W0:Y:S01]  /*0390*/  LDS R17, [R17] ;  /* 0x0000000011117984 */ /* 0x001e220000000800 */
[----:B------:R-:W1:Y:S02]  /*03a0*/  LDC.64 R2, c[0x0][0x388] ;  /* 0x0000e200ff027b82 */ /* 0x000e640000000a00 */
[----:B-1----:R-:W-:-:S05]  /*03b0*/  IMAD.WIDE R2, R16, 0x4, R2 ;  /* 0x0000000410027825 */ /* 0x002fca00078e0202 */
[----:B0-----:R-:W-:Y:S01]  /*03c0*/  STG.E desc[UR36][R2.64], R17 ;  /* 0x0000001102007986 */ /* 0x001fe2000c101924 */
[----:B------:R-:W-:Y:S05]  /*03d0*/  EXIT ;  /* 0x000000000000794d */ /* 0x000fea0003800000 */
.L_x_10:
        /* <DEDUP_REMOVED lines=10> */
.L_x_12:


//--------------------- .nv.global.init           --------------------------
	.section	.nv.global.init,"aw",@progbits
.nv.global.init:
	.type		$str,@object
	.size		$str,(.L_0 - $str)
$str:
        /*0000*/ 	.byte	0x62, 0x6c, 0x6f, 0x63, 0x6b, 0x20, 0x25, 0x64, 0x20, 0x3a, 0x20, 0x25, 0x64, 0x0a, 0x00
.L_0:


//--------------------- .nv.shared.reserved.0     --------------------------
	.section	.nv.shared.reserved.0,"aw",@nobits
	.weak		__nv_reservedSMEM_offset_0_alias
	.size		__nv_reservedSMEM_offset_0_alias, 0, 64
	.other		__nv_reservedSMEM_offset_0_alias,@"STO_CUDA_RESERVED_SHARED STV_DEFAULT"
__nv_reservedSMEM_offset_0_alias:
	.zero		0
	.zero		64


//--------------------- .nv.shared._Z4ScanPiS_S_i --------------------------
	.section	.nv.shared._Z4ScanPiS_S_i,"aw",@nobits
	.sectionflags	@""
	.align	4
.nv.shared._Z4ScanPiS_S_i:
	.zero		1040


//--------------------- .nv.constant0._Z15addBlockOffsetsPiS_i --------------------------
	.section	.nv.constant0._Z15addBlockOffsetsPiS_i,"a",@progbits
	.sectionflags	@""
	.align	4
.nv.constant0._Z15addBlockOffsetsPiS_i:
	.zero		916


//--------------------- .nv.constant0._Z4ScanPiS_S_i --------------------------
	.section	.nv.constant0._Z4ScanPiS_S_i,"a",@progbits
	.sectionflags	@""
	.align	4
.nv.constant0._Z4ScanPiS_S_i:
	.zero		924


//--------------------- SYMBOLS --------------------------

	.type		.nv.reservedSmem.offset0,@object
	.size		.nv.reservedSmem.offset0,0x4
	.type		.nv.reservedSmem.cap,@object
	.size		.nv.reservedSmem.cap,0x4
	.type		vprintf,@function
